//
// Generated by NVIDIA NVVM Compiler
//
// Compiler Build ID: CL-36424714
// Cuda compilation tools, release 13.0, V13.0.88
// Based on NVVM 20.0.0
//

.version 9.0
.target sm_100
.address_size 64

	// .globl	_Z18rowReduceSumKernelP6float2iiS0_
.extern .shared .align 16 .b8 sA[];

.visible .entry _Z18rowReduceSumKernelP6float2iiS0_(
	.param .u64 .ptr .align 1 _Z18rowReduceSumKernelP6float2iiS0__param_0,
	.param .u32 _Z18rowReduceSumKernelP6float2iiS0__param_1,
	.param .u32 _Z18rowReduceSumKernelP6float2iiS0__param_2,
	.param .u64 .ptr .align 1 _Z18rowReduceSumKernelP6float2iiS0__param_3
)
{
	.reg .pred 	%p<17>;
	.reg .b32 	%r<48>;
	.reg .b32 	%f<18>;
	.reg .b64 	%rd<13>;

	ld.param.u64 	%rd4, [_Z18rowReduceSumKernelP6float2iiS0__param_0];
	ld.param.u32 	%r23, [_Z18rowReduceSumKernelP6float2iiS0__param_1];
	ld.param.u32 	%r24, [_Z18rowReduceSumKernelP6float2iiS0__param_2];
	ld.param.u64 	%rd3, [_Z18rowReduceSumKernelP6float2iiS0__param_3];
	cvta.to.global.u64 	%rd1, %rd4;
	mov.u32 	%r1, %nctaid.x;
	mov.u32 	%r2, %ntid.x;
	mov.u32 	%r3, %ntid.y;
	setp.lt.s32 	%p2, %r24, 1;
	@%p2 bra 	$L__BB0_19;
	shl.b32 	%r26, %r2, 1;
	mov.u32 	%r27, %ctaid.y;
	mov.u32 	%r28, %tid.y;
	mad.lo.s32 	%r4, %r3, %r27, %r28;
	mov.u32 	%r5, %ctaid.x;
	mov.u32 	%r6, %tid.x;
	mad.lo.s32 	%r7, %r26, %r5, %r6;
	mad.lo.s32 	%r29, %r6, %r3, %r28;
	shl.b32 	%r30, %r29, 3;
	mov.u32 	%r31, sA;
	add.s32 	%r8, %r31, %r30;
	shl.b32 	%r32, %r28, 3;
	add.s32 	%r9, %r31, %r32;
	mov.u32 	%r33, %nctaid.y;
	mul.lo.s32 	%r10, %r33, %r3;
	mul.lo.s32 	%r11, %r26, %r1;
	cvta.to.global.u64 	%rd2, %rd3;
	mov.b32 	%r44, 0;
$L__BB0_2:
	setp.lt.s32 	%p3, %r23, 1;
	add.s32 	%r13, %r4, %r44;
	@%p3 bra 	$L__BB0_18;
	setp.eq.s32 	%p4, %r6, 0;
	setp.lt.s32 	%p5, %r13, %r24;
	and.pred  	%p1, %p4, %p5;
	mov.b32 	%r45, 0;
	not.pred 	%p14, %p1;
	mov.u32 	%r46, %r45;
$L__BB0_4:
	setp.ge.s32 	%p6, %r13, %r24;
	add.s32 	%r16, %r7, %r45;
	add.s32 	%r17, %r16, %r2;
	@%p6 bra 	$L__BB0_10;
	setp.lt.s32 	%p7, %r16, %r23;
	@%p7 bra 	$L__BB0_7;
	mov.f32 	%f1, 0f00000000;
	st.shared.v2.f32 	[%r8], {%f1, %f1};
	bra.uni 	$L__BB0_10;
$L__BB0_7:
	setp.lt.s32 	%p8, %r17, %r23;
	@%p8 bra 	$L__BB0_9;
	mad.lo.s32 	%r35, %r16, %r24, %r13;
	mul.wide.s32 	%rd5, %r35, 8;
	add.s64 	%rd6, %rd1, %rd5;
	ld.global.v2.f32 	{%f2, %f3}, [%rd6];
	st.shared.v2.f32 	[%r8], {%f2, %f3};
	bra.uni 	$L__BB0_10;
$L__BB0_9:
	mad.lo.s32 	%r36, %r16, %r24, %r13;
	mul.wide.s32 	%rd7, %r36, 8;
	add.s64 	%rd8, %rd1, %rd7;
	ld.global.v2.f32 	{%f4, %f5}, [%rd8];
	mad.lo.s32 	%r37, %r17, %r24, %r13;
	mul.wide.s32 	%rd9, %r37, 8;
	add.s64 	%rd10, %rd1, %rd9;
	ld.global.v2.f32 	{%f6, %f7}, [%rd10];
	add.f32 	%f8, %f4, %f6;
	add.f32 	%f9, %f5, %f7;
	st.shared.v2.f32 	[%r8], {%f8, %f9};
$L__BB0_10:
	setp.lt.u32 	%p9, %r2, 2;
	bar.sync 	0;
	@%p9 bra 	$L__BB0_15;
	mov.u32 	%r47, %r2;
$L__BB0_12:
	setp.ge.s32 	%p10, %r13, %r24;
	shr.u32 	%r19, %r47, 1;
	setp.ge.u32 	%p11, %r6, %r19;
	or.pred  	%p12, %p10, %p11;
	@%p12 bra 	$L__BB0_14;
	add.s32 	%r38, %r19, %r6;
	mul.lo.s32 	%r39, %r38, %r3;
	shl.b32 	%r40, %r39, 3;
	add.s32 	%r41, %r9, %r40;
	ld.shared.v2.f32 	{%f10, %f11}, [%r41];
	ld.shared.v2.f32 	{%f12, %f13}, [%r8];
	add.f32 	%f14, %f10, %f12;
	add.f32 	%f15, %f11, %f13;
	st.shared.v2.f32 	[%r8], {%f14, %f15};
$L__BB0_14:
	bar.sync 	0;
	setp.gt.u32 	%p13, %r47, 3;
	mov.u32 	%r47, %r19;
	@%p13 bra 	$L__BB0_12;
$L__BB0_15:
	@%p14 bra 	$L__BB0_17;
	ld.shared.v2.f32 	{%f16, %f17}, [%r9];
	mad.lo.s32 	%r42, %r46, %r1, %r5;
	mad.lo.s32 	%r43, %r42, %r24, %r13;
	mul.wide.u32 	%rd11, %r43, 8;
	add.s64 	%rd12, %rd2, %rd11;
	st.global.v2.f32 	[%rd12], {%f16, %f17};
$L__BB0_17:
	add.s32 	%r45, %r45, %r11;
	add.s32 	%r46, %r46, 1;
	setp.lt.s32 	%p15, %r45, %r23;
	@%p15 bra 	$L__BB0_4;
$L__BB0_18:
	add.s32 	%r44, %r44, %r10;
	setp.lt.s32 	%p16, %r44, %r24;
	@%p16 bra 	$L__BB0_2;
$L__BB0_19:
	ret;

}


// ===== COMPILED SASS (sm_100) =====

	.target	sm_100

	.elftype	@"ET_EXEC"


//--------------------- .note.nv.tkinfo           --------------------------
	.section	.note.nv.tkinfo,"",@"SHT_NOTE"
	.sectionflags	@"SHF_NOTE_NV_TKINFO"
	.tkinfo
        /*0018*/ 	.word	0x00000002
        /*0030*/ 	.string	""
        /*0030*/ 	.string	"ptxas"
        /*0030*/ 	.string	"Cuda compilation tools, release 13.0, V13.0.88"
        /*0030*/ 	.string	"Build cuda_13.0.r13.0/compiler.36424714_0"
        /*0030*/ 	.string	"-arch sm_100 -m 64 "



//--------------------- .note.nv.cuinfo           --------------------------
	.section	.note.nv.cuinfo,"",@"SHT_NOTE"
	.sectionflags	@"SHF_NOTE_NV_CUINFO"
        /*0018*/ 	.short	0x0002
        /*001a*/ 	.short	0x0064
        /*001c*/ 	.short	0x0082
	.zero		2


//--------------------- .nv.info                  --------------------------
	.section	.nv.info,"",@"SHT_CUDA_INFO"
	.align	4


	//----- nvinfo : EIATTR_REGCOUNT
	.align		4
        /*0000*/ 	.byte	0x04, 0x2f
        /*0002*/ 	.short	(.L_1 - .L_0)
	.align		4
.L_0:
        /*0004*/ 	.word	index@(_Z18rowReduceSumKernelP6float2iiS0_)
        /*0008*/ 	.word	0x00000012


	//----- nvinfo : EIATTR_FRAME_SIZE
	.align		4
.L_1:
        /*000c*/ 	.byte	0x04, 0x11
        /*000e*/ 	.short	(.L_3 - .L_2)
	.align		4
.L_2:
        /*0010*/ 	.word	index@(_Z18rowReduceSumKernelP6float2iiS0_)
        /*0014*/ 	.word	0x00000000


	//----- nvinfo : EIATTR_MIN_STACK_SIZE
	.align		4
.L_3:
        /*0018*/ 	.byte	0x04, 0x12
        /*001a*/ 	.short	(.L_5 - .L_4)
	.align		4
.L_4:
        /*001c*/ 	.word	index@(_Z18rowReduceSumKernelP6float2iiS0_)
        /*0020*/ 	.word	0x00000000
.L_5:


//--------------------- .nv.compat                --------------------------
	.section	.nv.compat,"",@"SHT_CUDA_COMPAT_INFO"
	.align	4
        /*0000*/ 	.byte	0x02, 0x09, 0x00, 0x00, 0x02, 0x02, 0x01, 0x00, 0x02, 0x05, 0x05, 0x00, 0x03, 0x07, 0x01, 0x01
        /*0010*/ 	.byte	0x02, 0x03, 0x00, 0x00, 0x02, 0x06, 0x01, 0x00, 0x04, 0x0b, 0x08, 0x00, 0x09, 0x00, 0x00, 0x00
        /*0020*/ 	.byte	0x00, 0x00, 0x00, 0x00


//--------------------- .nv.info._Z18rowReduceSumKernelP6float2iiS0_ --------------------------
	.section	.nv.info._Z18rowReduceSumKernelP6float2iiS0_,"",@"SHT_CUDA_INFO"
	.sectionflags	@""
	.align	4


	//----- nvinfo : EIATTR_CUDA_API_VERSION
	.align		4
        /*0000*/ 	.byte	0x04, 0x37
        /*0002*/ 	.short	(.L_7 - .L_6)
.L_6:
        /*0004*/ 	.word	0x00000082


	//----- nvinfo : EIATTR_KPARAM_INFO
	.align		4
.L_7:
        /*0008*/ 	.byte	0x04, 0x17
        /*000a*/ 	.short	(.L_9 - .L_8)
.L_8:
        /*000c*/ 	.word	0x00000000
        /*0010*/ 	.short	0x0003
        /*0012*/ 	.short	0x0010
        /*0014*/ 	.byte	0x00, 0xf5, 0x21, 0x00


	//----- nvinfo : EIATTR_KPARAM_INFO
	.align		4
.L_9:
        /*0018*/ 	.byte	0x04, 0x17
        /*001a*/ 	.short	(.L_11 - .L_10)
.L_10:
        /*001c*/ 	.word	0x00000000
        /*0020*/ 	.short	0x0002
        /*0022*/ 	.short	0x000c
        /*0024*/ 	.byte	0x00, 0xf0, 0x11, 0x00


	//----- nvinfo : EIATTR_KPARAM_INFO
	.align		4
.L_11:
        /*0028*/ 	.byte	0x04, 0x17
        /*002a*/ 	.short	(.L_13 - .L_12)
.L_12:
        /*002c*/ 	.word	0x00000000
        /*0030*/ 	.short	0x0001
        /*0032*/ 	.short	0x0008
        /*0034*/ 	.byte	0x00, 0xf0, 0x11, 0x00


	//----- nvinfo : EIATTR_KPARAM_INFO
	.align		4
.L_13:
        /*0038*/ 	.byte	0x04, 0x17
        /*003a*/ 	.short	(.L_15 - .L_14)
.L_14:
        /*003c*/ 	.word	0x00000000
        /*0040*/ 	.short	0x0000
        /*0042*/ 	.short	0x0000
        /*0044*/ 	.byte	0x00, 0xf5, 0x21, 0x00


	//----- nvinfo : EIATTR_SPARSE_MMA_MASK
	.align		4
.L_15:
        /*0048*/ 	.byte	0x03, 0x50
        /*004a*/ 	.short	0x0000


	//----- nvinfo : EIATTR_MAXREG_COUNT
	.align		4
        /*004c*/ 	.byte	0x03, 0x1b
        /*004e*/ 	.short	0x00ff


	//----- nvinfo : EIATTR_NUM_BARRIERS
	.align		4
        /*0050*/ 	.byte	0x02, 0x4c
        /*0052*/ 	.byte	0x01
	.zero		1


	//----- nvinfo : EIATTR_MERCURY_ISA_VERSION
	.align		4
        /*0054*/ 	.byte	0x03, 0x5f
        /*0056*/ 	.short	0x0101


	//----- nvinfo : EIATTR_VRC_CTA_INIT_COUNT
	.align		4
        /*0058*/ 	.byte	0x02, 0x4a
	.zero		1
	.zero		1


	//----- nvinfo : EIATTR_EXIT_INSTR_OFFSETS
	.align		4
        /*005c*/ 	.byte	0x04, 0x1c
        /*005e*/ 	.short	(.L_17 - .L_16)


	//   ....[0]....
.L_16:
        /*0060*/ 	.word	0x00000030


	//   ....[1]....
        /*0064*/ 	.word	0x000005b0


	//----- nvinfo : EIATTR_CRS_STACK_SIZE
	.align		4
.L_17:
        /*0068*/ 	.byte	0x04, 0x1e
        /*006a*/ 	.short	(.L_19 - .L_18)
.L_18:
        /*006c*/ 	.word	0x00000000


	//----- nvinfo : EIATTR_CBANK_PARAM_SIZE
	.align		4
.L_19:
        /*0070*/ 	.byte	0x03, 0x19
        /*0072*/ 	.short	0x0018


	//----- nvinfo : EIATTR_PARAM_CBANK
	.align		4
        /*0074*/ 	.byte	0x04, 0x0a
        /*0076*/ 	.short	(.L_21 - .L_20)
	.align		4
.L_20:
        /*0078*/ 	.word	index@(.nv.constant0._Z18rowReduceSumKernelP6float2iiS0_)
        /*007c*/ 	.short	0x0380
        /*007e*/ 	.short	0x0018


	//----- nvinfo : EIATTR_SW_WAR
	.align		4
.L_21:
        /*0080*/ 	.byte	0x04, 0x36
        /*0082*/ 	.short	(.L_23 - .L_22)
.L_22:
        /*0084*/ 	.word	0x00000008
.L_23:


//--------------------- .nv.callgraph             --------------------------
	.section	.nv.callgraph,"",@"SHT_CUDA_CALLGRAPH"
	.align	4
	.sectionentsize	8
	.align		4
        /*0000*/ 	.word	0x00000000
	.align		4
        /*0004*/ 	.word	0xffffffff
	.align		4
        /*0008*/ 	.word	0x00000000
	.align		4
        /*000c*/ 	.word	0xfffffffe
	.align		4
        /*0010*/ 	.word	0x00000000
	.align		4
        /*0014*/ 	.word	0xfffffffd
	.align		4
        /*0018*/ 	.word	0x00000000
	.align		4
        /*001c*/ 	.word	0xfffffffc


//--------------------- .text._Z18rowReduceSumKernelP6float2iiS0_ --------------------------
	.section	.text._Z18rowReduceSumKernelP6float2iiS0_,"ax",@progbits
	.align	128
        .global         _Z18rowReduceSumKernelP6float2iiS0_
        .type           _Z18rowReduceSumKernelP6float2iiS0_,@function
        .size           _Z18rowReduceSumKernelP6float2iiS0_,(.L_x_8 - _Z18rowReduceSumKernelP6float2iiS0_)
        .other          _Z18rowReduceSumKernelP6float2iiS0_,@"STO_CUDA_ENTRY STV_DEFAULT"
_Z18rowReduceSumKernelP6float2iiS0_:
.text._Z18rowReduceSumKernelP6float2iiS0_:
[----:B------:R-:W-:Y:S08]  /*0000*/  LDC R1, c[0x0][0x37c] ;  /* 0x0000df00ff017b82 */ /* 0x000ff00000000800 */
[----:B------:R-:W0:Y:S02]  /*0010*/  LDC R0, c[0x0][0x38c] ;  /* 0x0000e300ff007b82 */ /* 0x000e240000000800 */
[----:B0-----:R-:W-:-:S13]  /*0020*/  ISETP.GE.AND P0, PT, R0, 0x1, PT ;  /* 0x000000010000780c */ /* 0x001fda0003f06270 */
[----:B------:R-:W-:Y:S05]  /*0030*/  @!P0 EXIT ;  /* 0x000000000000894d */ /* 0x000fea0003800000 */
[----:B------:R-:W0:Y:S01]  /*0040*/  S2R R5, SR_TID.Y ;  /* 0x0000000000057919 */ /* 0x000e220000002200 */
[----:B------:R-:W1:Y:S01]  /*0050*/  S2UR UR5, SR_CgaCtaId ;  /* 0x00000000000579c3 */ /* 0x000e620000008800 */
[----:B------:R-:W2:Y:S01]  /*0060*/  LDCU UR12, c[0x0][0x370] ;  /* 0x00006e00ff0c77ac */ /* 0x000ea20008000800 */
[----:B------:R-:W0:Y:S01]  /*0070*/  S2R R0, SR_TID.X ;  /* 0x0000000000007919 */ /* 0x000e220000002100 */
[----:B------:R-:W3:Y:S01]  /*0080*/  LDCU UR8, c[0x0][0x360] ;  /* 0x00006c00ff0877ac */ /* 0x000ee20008000800 */
[----:B------:R-:W4:Y:S01]  /*0090*/  S2R R3, SR_CTAID.X ;  /* 0x0000000000037919 */ /* 0x000f220000002500 */
[----:B------:R-:W5:Y:S01]  /*00a0*/  LDCU UR13, c[0x0][0x364] ;  /* 0x00006c80ff0d77ac */ /* 0x000f620008000800 */
[----:B------:R-:W4:Y:S01]  /*00b0*/  S2R R2, SR_CTAID.Y ;  /* 0x0000000000027919 */ /* 0x000f220000002600 */
[----:B------:R-:W5:Y:S01]  /*00c0*/  LDCU UR6, c[0x0][0x374] ;  /* 0x00006e80ff0677ac */ /* 0x000f620008000800 */
[----:B------:R-:W-:Y:S01]  /*00d0*/  UMOV UR4, 0x400 ;  /* 0x0000040000047882 */ /* 0x000fe20000000000 */
[----:B------:R-:W0:Y:S01]  /*00e0*/  LDCU.64 UR14, c[0x0][0x358] ;  /* 0x00006b00ff0e77ac */ /* 0x000e220008000a00 */
[----:B---3--:R-:W-:-:S02]  /*00f0*/  USHF.L.U32 UR7, UR8, 0x1, URZ ;  /* 0x0000000108077899 */ /* 0x008fc400080006ff */
[----:B-1----:R-:W-:Y:S02]  /*0100*/  ULEA UR4, UR5, UR4, 0x18 ;  /* 0x0000000405047291 */ /* 0x002fe4000f8ec0ff */
[----:B--2---:R-:W-:Y:S02]  /*0110*/  UIMAD UR11, UR7, UR12, URZ ;  /* 0x0000000c070b72a4 */ /* 0x004fe4000f8e02ff */
[----:B-----5:R-:W-:Y:S02]  /*0120*/  UIMAD UR6, UR13, UR6, URZ ;  /* 0x000000060d0672a4 */ /* 0x020fe4000f8e02ff */
[----:B0-----:R-:W-:Y:S02]  /*0130*/  IMAD R4, R0, UR13, R5 ;  /* 0x0000000d00047c24 */ /* 0x001fe4000f8e0205 */
[----:B----4-:R-:W-:-:S03]  /*0140*/  IMAD R9, R3, UR7, R0 ;  /* 0x0000000703097c24 */ /* 0x010fc6000f8e0200 */
[----:B------:R-:W-:Y:S01]  /*0150*/  LEA R4, R4, UR4, 0x3 ;  /* 0x0000000404047c11 */ /* 0x000fe2000f8e18ff */
[----:B------:R-:W-:Y:S01]  /*0160*/  IMAD R2, R2, UR13, R5 ;  /* 0x0000000d02027c24 */ /* 0x000fe2000f8e0205 */
[----:B------:R-:W-:Y:S01]  /*0170*/  LEA R5, R5, UR4, 0x3 ;  /* 0x0000000405057c11 */ /* 0x000fe2000f8e18ff */
[----:B------:R-:W-:-:S06]  /*0180*/  UMOV UR4, URZ ;  /* 0x000000ff00047c82 */ /* 0x000fcc0008000000 */
.L_x_6:
[----:B0-----:R-:W0:Y:S01]  /*0190*/  LDCU.64 UR16, c[0x0][0x388] ;  /* 0x00007100ff1077ac */ /* 0x001e220008000a00 */
[----:B------:R-:W-:Y:S01]  /*01a0*/  UMOV UR5, UR4 ;  /* 0x0000000400057c82 */ /* 0x000fe20008000000 */
[----:B------:R-:W-:Y:S02]  /*01b0*/  UIADD3 UR4, UPT, UPT, UR6, UR4, URZ ;  /* 0x0000000406047290 */ /* 0x000fe4000fffe0ff */
[----:B0-----:R-:W-:Y:S02]  /*01c0*/  UISETP.GE.AND UP1, UPT, UR16, 0x1, UPT ;  /* 0x000000011000788c */ /* 0x001fe4000bf26270 */
[----:B------:R-:W-:-:S07]  /*01d0*/  UISETP.GE.AND UP0, UPT, UR4, UR17, UPT ;  /* 0x000000110400728c */ /* 0x000fce000bf06270 */
[----:B-1----:R-:W-:Y:S05]  /*01e0*/  BRA.U !UP1, `(.L_x_0) ;  /* 0x0000000109ec7547 */ /* 0x002fea000b800000 */
[----:B------:R-:W-:Y:S01]  /*01f0*/  IADD3 R6, PT, PT, R2, UR5, RZ ;  /* 0x0000000502067c10 */ /* 0x000fe2000fffe0ff */
[----:B------:R-:W-:Y:S01]  /*0200*/  HFMA2 R8, -RZ, RZ, 0, 0 ;  /* 0x00000000ff087431 */ /* 0x000fe200000001ff */
[----:B------:R-:W-:Y:S02]  /*0210*/  UMOV UR5, URZ ;  /* 0x000000ff00057c82 */ /* 0x000fe40008000000 */
[----:B------:R-:W-:-:S04]  /*0220*/  ISETP.GE.AND P0, PT, R6, UR17, PT ;  /* 0x0000001106007c0c */ /* 0x000fc8000bf06270 */
[----:B------:R-:W-:-:S13]  /*0230*/  ISETP.EQ.AND P0, PT, R0, RZ, !P0 ;  /* 0x000000ff0000720c */ /* 0x000fda0004702270 */
.L_x_5:
[----:B0-----:R-:W0:Y:S01]  /*0240*/  LDCU.64 UR16, c[0x0][0x388] ;  /* 0x00007100ff1077ac */ /* 0x001e220008000a00 */
[----:B------:R-:W-:Y:S01]  /*0250*/  BSSY.RECONVERGENT B0, `(.L_x_1) ;  /* 0x0000017000007945 */ /* 0x000fe20003800200 */
[----:B------:R-:W-:Y:S01]  /*0260*/  UMOV UR7, UR5 ;  /* 0x0000000500077c82 */ /* 0x000fe20008000000 */
[----:B------:R-:W-:Y:S01]  /*0270*/  UIADD3 UR5, UPT, UPT, UR11, UR5, URZ ;  /* 0x000000050b057290 */ /* 0x000fe2000fffe0ff */
[----:B0-----:R-:W-:-:S03]  /*0280*/  ISETP.GE.AND P1, PT, R6, UR17, PT ;  /* 0x0000001106007c0c */ /* 0x001fc6000bf26270 */
[----:B------:R-:W-:-:S10]  /*0290*/  UISETP.GE.AND UP1, UPT, UR5, UR16, UPT ;  /* 0x000000100500728c */ /* 0x000fd4000bf26270 */
[----:B-1----:R-:W-:Y:S05]  /*02a0*/  @P1 BRA `(.L_x_2) ;  /* 0x0000000000441947 */ /* 0x002fea0003800000 */
[----:B------:R-:W-:-:S04]  /*02b0*/  IADD3 R11, PT, PT, R9, UR7, RZ ;  /* 0x00000007090b7c10 */ /* 0x000fc8000fffe0ff */
[----:B------:R-:W-:-:S13]  /*02c0*/  ISETP.GE.AND P1, PT, R11, UR16, PT ;  /* 0x000000100b007c0c */ /* 0x000fda000bf26270 */
[----:B------:R0:W-:Y:S01]  /*02d0*/  @P1 STS.64 [R4], RZ ;  /* 0x000000ff04001388 */ /* 0x0001e20000000a00 */
[----:B------:R-:W-:Y:S05]  /*02e0*/  @P1 BRA `(.L_x_2) ;  /* 0x0000000000341947 */ /* 0x000fea0003800000 */
[----:B------:R-:W1:Y:S01]  /*02f0*/  LDC.64 R12, c[0x0][0x380] ;  /* 0x0000e000ff0c7b82 */ /* 0x000e620000000a00 */
[C---:B------:R-:W-:Y:S01]  /*0300*/  IADD3 R7, PT, PT, R11.reuse, UR8, RZ ;  /* 0x000000080b077c10 */ /* 0x040fe2000fffe0ff */
[----:B------:R-:W-:-:S03]  /*0310*/  IMAD R11, R11, UR17, R6 ;  /* 0x000000110b0b7c24 */ /* 0x000fc6000f8e0206 */
[----:B------:R-:W-:-:S13]  /*0320*/  ISETP.GE.AND P1, PT, R7, UR16, PT ;  /* 0x0000001007007c0c */ /* 0x000fda000bf26270 */
[----:B------:R-:W-:Y:S02]  /*0330*/  @!P1 IMAD R7, R7, UR17, R6 ;  /* 0x0000001107079c24 */ /* 0x000fe4000f8e0206 */
[----:B-1----:R-:W-:-:S04]  /*0340*/  IMAD.WIDE R10, R11, 0x8, R12 ;  /* 0x000000080b0a7825 */ /* 0x002fc800078e020c */
[----:B------:R-:W-:Y:S02]  /*0350*/  @!P1 IMAD.WIDE R12, R7, 0x8, R12 ;  /* 0x00000008070c9825 */ /* 0x000fe400078e020c */
[----:B------:R-:W2:Y:S04]  /*0360*/  LDG.E.64 R10, desc[UR14][R10.64] ;  /* 0x0000000e0a0a7981 */ /* 0x000ea8000c1e1b00 */
[----:B------:R-:W3:Y:S04]  /*0370*/  @!P1 LDG.E.64 R12, desc[UR14][R12.64] ;  /* 0x0000000e0c0c9981 */ /* 0x000ee8000c1e1b00 */
[----:B--2---:R1:W-:Y:S01]  /*0380*/  @P1 STS.64 [R4], R10 ;  /* 0x0000000a04001388 */ /* 0x0043e20000000a00 */
[----:B---3--:R-:W-:Y:S01]  /*0390*/  @!P1 FADD R14, R10, R12 ;  /* 0x0000000c0a0e9221 */ /* 0x008fe20000000000 */
[----:B------:R-:W-:-:S05]  /*03a0*/  @!P1 FADD R15, R11, R13 ;  /* 0x0000000d0b0f9221 */ /* 0x000fca0000000000 */
[----:B------:R1:W-:Y:S02]  /*03b0*/  @!P1 STS.64 [R4], R14 ;  /* 0x0000000e04009388 */ /* 0x0003e40000000a00 */
.L_x_2:
[----:B------:R-:W-:Y:S05]  /*03c0*/  BSYNC.RECONVERGENT B0 ;  /* 0x0000000000007941 */ /* 0x000fea0003800200 */
.L_x_1:
[----:B------:R-:W-:Y:S01]  /*03d0*/  BAR.SYNC.DEFER_BLOCKING 0x0 ;  /* 0x0000000000007b1d */ /* 0x000fe20000010000 */
[----:B------:R-:W-:-:S09]  /*03e0*/  UISETP.GE.U32.AND UP2, UPT, UR8, 0x2, UPT ;  /* 0x000000020800788c */ /* 0x000fd2000bf46070 */
[----:B------:R-:W-:Y:S05]  /*03f0*/  BRA.U !UP2, `(.L_x_3) ;  /* 0x000000010a487547 */ /* 0x000fea000b800000 */
[----:B------:R-:W2:Y:S01]  /*0400*/  LDCU UR10, c[0x0][0x38c] ;  /* 0x00007180ff0a77ac */ /* 0x000ea20008000800 */
[----:B------:R-:W-:-:S05]  /*0410*/  UMOV UR7, UR8 ;  /* 0x0000000800077c82 */ /* 0x000fca0008000000 */
.L_x_4:
[----:B------:R-:W-:Y:S01]  /*0420*/  USHF.R.U32.HI UR9, URZ, 0x1, UR7 ;  /* 0x00000001ff097899 */ /* 0x000fe20008011607 */
[----:B--2---:R-:W-:Y:S01]  /*0430*/  UMOV UR17, UR10 ;  /* 0x0000000a00117c82 */ /* 0x004fe20008000000 */
[----:B------:R-:W-:-:S04]  /*0440*/  UISETP.GT.U32.AND UP2, UPT, UR7, 0x3, UPT ;  /* 0x000000030700788c */ /* 0x000fc8000bf44070 */
[----:B------:R-:W-:Y:S01]  /*0450*/  ISETP.GE.U32.AND P1, PT, R0, UR9, PT ;  /* 0x0000000900007c0c */ /* 0x000fe2000bf26070 */
[----:B------:R-:W-:-:S03]  /*0460*/  UMOV UR7, UR9 ;  /* 0x0000000900077c82 */ /* 0x000fc60008000000 */
[----:B------:R-:W-:-:S13]  /*0470*/  ISETP.GE.OR P1, PT, R6, UR17, P1 ;  /* 0x0000001106007c0c */ /* 0x000fda0008f26670 */
[----:B------:R-:W-:Y:S01]  /*0480*/  @!P1 IADD3 R7, PT, PT, R0, UR9, RZ ;  /* 0x0000000900079c10 */ /* 0x000fe2000fffe0ff */
[----:B---3--:R-:W-:Y:S04]  /*0490*/  @!P1 LDS.64 R12, [R4] ;  /* 0x00000000040c9984 */ /* 0x008fe80000000a00 */
[----:B-1----:R-:W-:-:S05]  /*04a0*/  @!P1 IMAD R10, R7, UR13, RZ ;  /* 0x0000000d070a9c24 */ /* 0x002fca000f8e02ff */
[----:B------:R-:W-:-:S06]  /*04b0*/  @!P1 LEA R10, R10, R5, 0x3 ;  /* 0x000000050a0a9211 */ /* 0x000fcc00078e18ff */
[----:B------:R-:W1:Y:S02]  /*04c0*/  @!P1 LDS.64 R10, [R10] ;  /* 0x000000000a0a9984 */ /* 0x000e640000000a00 */
[----:B-1----:R-:W-:Y:S01]  /*04d0*/  @!P1 FADD R12, R10, R12 ;  /* 0x0000000c0a0c9221 */ /* 0x002fe20000000000 */
[----:B------:R-:W-:-:S05]  /*04e0*/  @!P1 FADD R13, R11, R13 ;  /* 0x0000000d0b0d9221 */ /* 0x000fca0000000000 */
[----:B------:R3:W-:Y:S01]  /*04f0*/  @!P1 STS.64 [R4], R12 ;  /* 0x0000000c04009388 */ /* 0x0007e20000000a00 */
[----:B------:R-:W-:Y:S06]  /*0500*/  BAR.SYNC.DEFER_BLOCKING 0x0 ;  /* 0x0000000000007b1d */ /* 0x000fec0000010000 */
[----:B------:R-:W-:Y:S05]  /*0510*/  BRA.U UP2, `(.L_x_4) ;  /* 0xfffffffd02c07547 */ /* 0x000fea000b83ffff */
.L_x_3:
[----:B---3--:R-:W2:Y:S01]  /*0520*/  @P0 LDS.64 R12, [R5] ;  /* 0x00000000050c0984 */ /* 0x008ea20000000a00 */
[----:B-1----:R-:W1:Y:S01]  /*0530*/  @P0 LDC.64 R10, c[0x0][0x390] ;  /* 0x0000e400ff0a0b82 */ /* 0x002e620000000a00 */
[C---:B------:R-:W-:Y:S01]  /*0540*/  @P0 IMAD R7, R8.reuse, UR12, R3 ;  /* 0x0000000c08070c24 */ /* 0x040fe2000f8e0203 */
[----:B------:R-:W-:-:S03]  /*0550*/  IADD3 R8, PT, PT, R8, 0x1, RZ ;  /* 0x0000000108087810 */ /* 0x000fc60007ffe0ff */
[----:B------:R-:W-:-:S04]  /*0560*/  @P0 IMAD R7, R7, UR17, R6 ;  /* 0x0000001107070c24 */ /* 0x000fc8000f8e0206 */
[----:B-1----:R-:W-:-:S05]  /*0570*/  @P0 IMAD.WIDE.U32 R10, R7, 0x8, R10 ;  /* 0x00000008070a0825 */ /* 0x002fca00078e000a */
[----:B--2---:R1:W-:Y:S01]  /*0580*/  @P0 STG.E.64 desc[UR14][R10.64], R12 ;  /* 0x0000000c0a000986 */ /* 0x0043e2000c101b0e */
[----:B------:R-:W-:Y:S05]  /*0590*/  BRA.U !UP1, `(.L_x_5) ;  /* 0xfffffffd09287547 */ /* 0x000fea000b83ffff */
.L_x_0:
[----:B------:R-:W-:Y:S05]  /*05a0*/  BRA.U !UP0, `(.L_x_6) ;  /* 0xfffffff908f87547 */ /* 0x000fea000b83ffff */
[----:B------:R-:W-:Y:S05]  /*05b0*/  EXIT ;  /* 0x000000000000794d */ /* 0x000fea0003800000 */
.L_x_7:
[----:B------:R-:W-:-:S00]  /*05c0*/  BRA `(.L_x_7) ;  /* 0xfffffffc00fc7947 */ /* 0x000fc0000383ffff */
[----:B------:R-:W-:-:S00]  /*05d0*/  NOP ;  /* 0x0000000000007918 */ /* 0x000fc00000000000 */
        /* <DEDUP_REMOVED lines=10> */
.L_x_8:


//--------------------- .nv.shared._Z18rowReduceSumKernelP6float2iiS0_ --------------------------
	.section	.nv.shared._Z18rowReduceSumKernelP6float2iiS0_,"aw",@nobits
	.sectionflags	@""
	.align	16
	.zero		1024


//--------------------- .nv.shared.reserved.0     --------------------------
	.section	.nv.shared.reserved.0,"aw",@nobits
	.weak		__nv_reservedSMEM_offset_0_alias
	.size		__nv_reservedSMEM_offset_0_alias, 0, 64
	.other		__nv_reservedSMEM_offset_0_alias,@"STO_CUDA_RESERVED_SHARED STV_DEFAULT"
__nv_reservedSMEM_offset_0_alias:
	.zero		0
	.zero		64


//--------------------- .nv.constant0._Z18rowReduceSumKernelP6float2iiS0_ --------------------------
	.section	.nv.constant0._Z18rowReduceSumKernelP6float2iiS0_,"a",@progbits
	.sectionflags	@""
	.align	4
.nv.constant0._Z18rowReduceSumKernelP6float2iiS0_:
	.zero		920


//--------------------- SYMBOLS --------------------------

	.type		.nv.reservedSmem.offset0,@object
	.size		.nv.reservedSmem.offset0,0x4
	.type		.nv.reservedSmem.cap,@object
	.size		.nv.reservedSmem.cap,0x4
